	.headerflags	@"EF_CUDA_TEXMODE_UNIFIED EF_CUDA_64BIT_ADDRESS EF_CUDA_ACCELERATORS EF_CUDA_SM90 EF_CUDA_VIRTUAL_SM(EF_CUDA_SM90)"
	.elftype	@"ET_EXEC"


//--------------------- .nv.info                  --------------------------
	.section	.nv.info,"",@"SHT_CUDA_INFO"
	.align	4


	//----- nvinfo : EIATTR_REGCOUNT
	.align		4
        /*0000*/ 	.byte	0x04, 0x2f
        /*0002*/ 	.short	(.L_1 - .L_0)
	.align		4
.L_0:
        /*0004*/ 	.word	index@(triton_poi_fused_7)
        /*0008*/ 	.word	0x00000020


	//----- nvinfo : EIATTR_MIN_STACK_SIZE
	.align		4
.L_1:
        /*000c*/ 	.byte	0x04, 0x12
        /*000e*/ 	.short	(.L_3 - .L_2)
	.align		4
.L_2:
        /*0010*/ 	.word	index@(triton_poi_fused_7)
        /*0014*/ 	.word	0x00000000


	//----- nvinfo : EIATTR_FRAME_SIZE
	.align		4
.L_3:
        /*0018*/ 	.byte	0x04, 0x11
        /*001a*/ 	.short	(.L_5 - .L_4)
	.align		4
.L_4:
        /*001c*/ 	.word	index@(triton_poi_fused_7)
        /*0020*/ 	.word	0x00000000


	//----- nvinfo : EIATTR_MIN_STACK_SIZE
	.align		4
.L_5:
        /*0024*/ 	.byte	0x04, 0x12
        /*0026*/ 	.short	(.L_7 - .L_6)
	.align		4
.L_6:
        /*0028*/ 	.word	index@(triton_poi_fused_7)
        /*002c*/ 	.word	0x00000000
.L_7:


//--------------------- .nv.info.triton_poi_fused_7 --------------------------
	.section	.nv.info.triton_poi_fused_7,"",@"SHT_CUDA_INFO"
	.sectionflags	@""
	.align	4


	//----- nvinfo : EIATTR_CUDA_API_VERSION
	.align		4
        /*0000*/ 	.byte	0x04, 0x37
        /*0002*/ 	.short	(.L_9 - .L_8)
.L_8:
        /*0004*/ 	.word	0x0000007c


	//----- nvinfo : EIATTR_KPARAM_INFO
	.align		4
.L_9:
        /*0008*/ 	.byte	0x04, 0x17
        /*000a*/ 	.short	(.L_11 - .L_10)
.L_10:
        /*000c*/ 	.word	0x00000000
        /*0010*/ 	.short	0x0003
        /*0012*/ 	.short	0x0014
        /*0014*/ 	.byte	0x00, 0xf0, 0x11, 0x00


	//----- nvinfo : EIATTR_KPARAM_INFO
	.align		4
.L_11:
        /*0018*/ 	.byte	0x04, 0x17
        /*001a*/ 	.short	(.L_13 - .L_12)
.L_12:
        /*001c*/ 	.word	0x00000000
        /*0020*/ 	.short	0x0002
        /*0022*/ 	.short	0x0010
        /*0024*/ 	.byte	0x00, 0xf0, 0x11, 0x00


	//----- nvinfo : EIATTR_KPARAM_INFO
	.align		4
.L_13:
        /*0028*/ 	.byte	0x04, 0x17
        /*002a*/ 	.short	(.L_15 - .L_14)
.L_14:
        /*002c*/ 	.word	0x00000000
        /*0030*/ 	.short	0x0001
        /*0032*/ 	.short	0x0008
        /*0034*/ 	.byte	0x00, 0xf4, 0x21, 0x00


	//----- nvinfo : EIATTR_KPARAM_INFO
	.align		4
.L_15:
        /*0038*/ 	.byte	0x04, 0x17
        /*003a*/ 	.short	(.L_17 - .L_16)
.L_16:
        /*003c*/ 	.word	0x00000000
        /*0040*/ 	.short	0x0000
        /*0042*/ 	.short	0x0000
        /*0044*/ 	.byte	0x00, 0xf4, 0x21, 0x00


	//----- nvinfo : EIATTR_SPARSE_MMA_MASK
	.align		4
.L_17:
        /*0048*/ 	.byte	0x03, 0x50
        /*004a*/ 	.short	0x0000


	//----- nvinfo : EIATTR_MAXREG_COUNT
	.align		4
        /*004c*/ 	.byte	0x03, 0x1b
        /*004e*/ 	.short	0x00ff


	//----- nvinfo : EIATTR_EXIT_INSTR_OFFSETS
	.align		4
        /*0050*/ 	.byte	0x04, 0x1c
        /*0052*/ 	.short	(.L_19 - .L_18)


	//   ....[0]....
.L_18:
        /*0054*/ 	.word	0x000008c0


	//   ....[1]....
        /*0058*/ 	.word	0x00000960


	//----- nvinfo : EIATTR_REQNTID
	.align		4
.L_19:
        /*005c*/ 	.byte	0x04, 0x10
        /*005e*/ 	.short	(.L_21 - .L_20)
.L_20:
        /*0060*/ 	.word	0x00000080
        /*0064*/ 	.word	0x00000001
        /*0068*/ 	.word	0x00000001


	//----- nvinfo : EIATTR_CBANK_PARAM_SIZE
	.align		4
.L_21:
        /*006c*/ 	.byte	0x03, 0x19
        /*006e*/ 	.short	0x0018


	//----- nvinfo : EIATTR_PARAM_CBANK
	.align		4
        /*0070*/ 	.byte	0x04, 0x0a
        /*0072*/ 	.short	(.L_23 - .L_22)
	.align		4
.L_22:
        /*0074*/ 	.word	index@(.nv.constant0.triton_poi_fused_7)
        /*0078*/ 	.short	0x0210
        /*007a*/ 	.short	0x0018


	//----- nvinfo : EIATTR_SW_WAR
	.align		4
.L_23:
        /*007c*/ 	.byte	0x04, 0x36
        /*007e*/ 	.short	(.L_25 - .L_24)
.L_24:
        /*0080*/ 	.word	0x00000008
.L_25:


//--------------------- .nv.callgraph             --------------------------
	.section	.nv.callgraph,"",@"SHT_CUDA_CALLGRAPH"
	.align	4
	.sectionentsize	8
	.align		4
        /*0000*/ 	.word	0x00000000
	.align		4
        /*0004*/ 	.word	0xffffffff
	.align		4
        /*0008*/ 	.word	0x00000000
	.align		4
        /*000c*/ 	.word	0xfffffffe
	.align		4
        /*0010*/ 	.word	0x00000000
	.align		4
        /*0014*/ 	.word	0xfffffffd
	.align		4
        /*0018*/ 	.word	0x00000000
	.align		4
        /*001c*/ 	.word	0xfffffffc


//--------------------- .text.triton_poi_fused_7  --------------------------
	.section	.text.triton_poi_fused_7,"ax",@progbits
	.sectionflags	@"SHF_BARRIERS=1"
	.align	128
        .global         triton_poi_fused_7
        .type           triton_poi_fused_7,@function
        .size           triton_poi_fused_7,(.L_x_1 - triton_poi_fused_7)
        .other          triton_poi_fused_7,@"STO_CUDA_ENTRY STV_DEFAULT"
triton_poi_fused_7:
.text.triton_poi_fused_7:
[----:B------:R-:W0:Y:S01]  /*0000*/  LDC R1, c[0x0][0x28] ;  /* 0x00000a00ff017b82 */ /* 0x000e220000000800 */
[----:B------:R-:W1:Y:S07]  /*0010*/  S2R R0, SR_TID.X ;  /* 0x0000000000007919 */ /* 0x000e6e0000002100 */
[----:B------:R-:W2:Y:S01]  /*0020*/  LDC.64 R2, c[0x0][0x210] ;  /* 0x00008400ff027b82 */ /* 0x000ea20000000a00 */
[----:B------:R-:W-:Y:S02]  /*0030*/  CS2R R8, SRZ ;  /* 0x0000000000087805 */ /* 0x000fe4000001ff00 */
[----:B------:R-:W-:Y:S01]  /*0040*/  CS2R R10, SRZ ;  /* 0x00000000000a7805 */ /* 0x000fe2000001ff00 */
[----:B------:R-:W3:Y:S01]  /*0050*/  S2R R12, SR_CTAID.Y ;  /* 0x00000000000c7919 */ /* 0x000ee20000002600 */
[----:B------:R-:W-:Y:S01]  /*0060*/  ULDC.64 UR6, c[0x0][0x208] ;  /* 0x0000820000067ab9 */ /* 0x000fe20000000a00 */
[----:B------:R-:W4:Y:S01]  /*0070*/  S2R R15, SR_CTAID.X ;  /* 0x00000000000f7919 */ /* 0x000f220000002500 */
[----:B-1----:R-:W-:Y:S01]  /*0080*/  SHF.R.U32.HI R13, RZ, 0x3, R0 ;  /* 0x00000003ff0d7819 */ /* 0x002fe20000011600 */
[----:B------:R-:W-:-:S02]  /*0090*/  IMAD.SHL.U32 R6, R0, 0x4, RZ ;  /* 0x0000000400067824 */ /* 0x000fc400078e00ff */
[----:B---3--:R-:W-:Y:S01]  /*00a0*/  IMAD.SHL.U32 R12, R12, 0x20, RZ ;  /* 0x000000200c0c7824 */ /* 0x008fe200078e00ff */
[----:B------:R-:W-:Y:S01]  /*00b0*/  SGXT.U32 R13, R13, 0x4 ;  /* 0x000000040d0d781a */ /* 0x000fe20000000000 */
[----:B----4-:R-:W-:-:S03]  /*00c0*/  IMAD.SHL.U32 R15, R15, 0x20, RZ ;  /* 0x000000200f0f7824 */ /* 0x010fc600078e00ff */
[----:B------:R-:W-:Y:S02]  /*00d0*/  LOP3.LUT R4, R12, R13, RZ, 0xfc, !PT ;  /* 0x0000000d0c047212 */ /* 0x000fe400078efcff */
[----:B------:R-:W-:Y:S02]  /*00e0*/  LOP3.LUT R5, R15, 0x1c, R6, 0xf8, !PT ;  /* 0x0000001c0f057812 */ /* 0x000fe400078ef806 */
[----:B------:R-:W-:-:S03]  /*00f0*/  ISETP.GE.AND P0, PT, R4, 0x64, PT ;  /* 0x000000640400780c */ /* 0x000fc60003f06270 */
[----:B------:R-:W-:Y:S01]  /*0100*/  IMAD R17, R4, 0x1000, R5 ;  /* 0x0000100004117824 */ /* 0x000fe200078e0205 */
[----:B------:R-:W-:-:S03]  /*0110*/  LOP3.LUT R4, R12, 0x10, R13, 0xfe, !PT ;  /* 0x000000100c047812 */ /* 0x000fc600078efe0d */
[----:B--2---:R-:W-:-:S06]  /*0120*/  IMAD.WIDE R16, R17, 0x4, R2 ;  /* 0x0000000411107825 */ /* 0x004fcc00078e0202 */
[----:B------:R1:W2:Y:S01]  /*0130*/  @!P0 LDG.E.EL.128 R8, desc[UR6][R16.64] ;  /* 0x0000000610088981 */ /* 0x0002a2000c2e1d00 */
[C---:B------:R-:W-:Y:S01]  /*0140*/  ISETP.GE.AND P0, PT, R4.reuse, 0x64, PT ;  /* 0x000000640400780c */ /* 0x040fe20003f06270 */
[----:B------:R-:W-:Y:S01]  /*0150*/  IMAD R21, R4, 0x1000, R5 ;  /* 0x0000100004157824 */ /* 0x000fe200078e0205 */
[----:B------:R-:W-:Y:S02]  /*0160*/  CS2R R4, SRZ ;  /* 0x0000000000047805 */ /* 0x000fe4000001ff00 */
[----:B------:R-:W-:Y:S01]  /*0170*/  CS2R R6, SRZ ;  /* 0x0000000000067805 */ /* 0x000fe2000001ff00 */
[----:B------:R-:W-:-:S08]  /*0180*/  IMAD.WIDE R20, R21, 0x4, R2 ;  /* 0x0000000415147825 */ /* 0x000fd000078e0202 */
[----:B------:R3:W4:Y:S01]  /*0190*/  @!P0 LDG.E.EL.128 R4, desc[UR6][R20.64] ;  /* 0x0000000614048981 */ /* 0x000722000c2e1d00 */
[----:B------:R-:W5:Y:S01]  /*01a0*/  S2UR UR5, SR_CgaCtaId ;  /* 0x00000000000579c3 */ /* 0x000f620000008800 */
[----:B------:R-:W-:Y:S01]  /*01b0*/  UMOV UR4, 0x400 ;  /* 0x0000040000047882 */ /* 0x000fe20000000000 */
[----:B------:R-:W-:Y:S01]  /*01c0*/  SHF.R.U32.HI R19, RZ, 0x5, R0 ;  /* 0x00000005ff137819 */ /* 0x000fe20000011600 */
[----:B------:R-:W3:Y:S01]  /*01d0*/  S2R R28, SR_TID.X ;  /* 0x00000000001c7919 */ /* 0x000ee20000002100 */
[----:B------:R-:W-:Y:S02]  /*01e0*/  LOP3.LUT R0, R15, 0x1f, R0, 0xf8, !PT ;  /* 0x0000001f0f007812 */ /* 0x000fe400078ef800 */
[----:B------:R-:W-:-:S04]  /*01f0*/  SGXT.U32 R19, R19, 0x2 ;  /* 0x000000021313781a */ /* 0x000fc80000000000 */
[----:B------:R-:W-:Y:S02]  /*0200*/  LOP3.LUT R3, R12, 0x4, R19, 0xfe, !PT ;  /* 0x000000040c037812 */ /* 0x000fe400078efe13 */
[----:B------:R-:W-:Y:S02]  /*0210*/  LOP3.LUT R14, R12, R19, RZ, 0xfc, !PT ;  /* 0x000000130c0e7212 */ /* 0x000fe400078efcff */
[----:B-1----:R-:W-:Y:S01]  /*0220*/  LOP3.LUT R16, R12, 0xc, R19, 0xfe, !PT ;  /* 0x0000000c0c107812 */ /* 0x002fe200078efe13 */
[----:B------:R-:W-:Y:S01]  /*0230*/  IMAD.HI R2, R3, 0x51eb851f, RZ ;  /* 0x51eb851f03027827 */ /* 0x000fe200078e02ff */
[----:B------:R-:W-:Y:S02]  /*0240*/  LOP3.LUT R18, R12, 0x10, R19, 0xfe, !PT ;  /* 0x000000100c127812 */ /* 0x000fe400078efe13 */
[----:B------:R-:W-:Y:S01]  /*0250*/  LOP3.LUT R17, R12, 0x14, R19, 0xfe, !PT ;  /* 0x000000140c117812 */ /* 0x000fe200078efe13 */
[----:B------:R-:W-:Y:S01]  /*0260*/  IMAD.HI R27, R16, 0x51eb851f, RZ ;  /* 0x51eb851f101b7827 */ /* 0x000fe200078e02ff */
[----:B------:R-:W-:-:S02]  /*0270*/  SHF.R.U32.HI R15, RZ, 0x1f, R2 ;  /* 0x0000001fff0f7819 */ /* 0x000fc40000011602 */
[----:B------:R-:W-:Y:S01]  /*0280*/  ISETP.GE.AND P6, PT, R3, 0x64, PT ;  /* 0x000000640300780c */ /* 0x000fe20003fc6270 */
[----:B------:R-:W-:Y:S01]  /*0290*/  IMAD.HI R23, R14, 0x51eb851f, RZ ;  /* 0x51eb851f0e177827 */ /* 0x000fe200078e02ff */
[----:B-----5:R-:W-:Y:S01]  /*02a0*/  UPRMT UR4, UR5, 0x654, UR4 ;  /* 0x0000065405047896 */ /* 0x020fe20008000004 */
[----:B---3--:R-:W-:Y:S02]  /*02b0*/  LEA.HI.SX32 R20, R2, R15, 0x1d ;  /* 0x0000000f02147211 */ /* 0x008fe400078feaff */
[----:B------:R-:W-:Y:S02]  /*02c0*/  LOP3.LUT R2, R12, 0x8, R19, 0xfe, !PT ;  /* 0x000000080c027812 */ /* 0x000fe400078efe13 */
[----:B------:R-:W-:Y:S02]  /*02d0*/  LOP3.LUT R15, R12, 0x18, R19, 0xfe, !PT ;  /* 0x000000180c0f7812 */ /* 0x000fe400078efe13 */
[----:B------:R-:W-:Y:S01]  /*02e0*/  LOP3.LUT R12, R12, 0x1c, R19, 0xfe, !PT ;  /* 0x0000001c0c0c7812 */ /* 0x000fe200078efe13 */
[C---:B------:R-:W-:Y:S01]  /*02f0*/  IMAD.HI R29, R2.reuse, 0x51eb851f, RZ ;  /* 0x51eb851f021d7827 */ /* 0x040fe200078e02ff */
[----:B------:R-:W-:-:S02]  /*0300*/  ISETP.GE.AND P4, PT, R2, 0x64, PT ;  /* 0x000000640200780c */ /* 0x000fc40003f86270 */
[----:B------:R-:W-:Y:S01]  /*0310*/  ISETP.GE.AND P5, PT, R14, 0x64, PT ;  /* 0x000000640e00780c */ /* 0x000fe20003fa6270 */
[C---:B0-----:R-:W-:Y:S01]  /*0320*/  IMAD.SHL.U32 R22, R28.reuse, 0x4, RZ ;  /* 0x000000041c167824 */ /* 0x041fe200078e00ff */
[----:B------:R-:W-:Y:S02]  /*0330*/  LOP3.LUT R28, R28, 0x7f, RZ, 0xc0, !PT ;  /* 0x0000007f1c1c7812 */ /* 0x000fe400078ec0ff */
[----:B------:R-:W-:Y:S02]  /*0340*/  ISETP.GE.AND P3, PT, R16, 0x64, PT ;  /* 0x000000641000780c */ /* 0x000fe40003f66270 */
[----:B------:R-:W-:Y:S01]  /*0350*/  LOP3.LUT R22, R22, 0x1fc, RZ, 0xc0, !PT ;  /* 0x000001fc16167812 */ /* 0x000fe200078ec0ff */
[----:B------:R-:W-:Y:S01]  /*0360*/  IMAD.IADD R26, R19, 0x1, R28 ;  /* 0x00000001131a7824 */ /* 0x000fe200078e021c */
[C---:B------:R-:W-:Y:S02]  /*0370*/  LOP3.LUT R25, R28.reuse, 0x80, RZ, 0xfc, !PT ;  /* 0x000000801c197812 */ /* 0x040fe400078efcff */
[C---:B------:R-:W-:Y:S01]  /*0380*/  LOP3.LUT R21, R28.reuse, 0x180, RZ, 0xfc, !PT ;  /* 0x000001801c157812 */ /* 0x040fe200078efcff */
[----:B------:R-:W-:Y:S01]  /*0390*/  IMAD.IADD R22, R13, 0x1, R22 ;  /* 0x000000010d167824 */ /* 0x000fe200078e0216 */
[----:B------:R-:W-:-:S02]  /*03a0*/  LOP3.LUT R13, R28, 0x100, RZ, 0xfc, !PT ;  /* 0x000001001c0d7812 */ /* 0x000fc400078efcff */
[-C--:B------:R-:W-:Y:S02]  /*03b0*/  LEA.HI R25, R25, R28.reuse, RZ, 0x1b ;  /* 0x0000001c19197211 */ /* 0x080fe400078fd8ff */
[----:B------:R-:W-:Y:S02]  /*03c0*/  LEA R22, R22, UR4, 0x2 ;  /* 0x0000000416167c11 */ /* 0x000fe4000f8e10ff */
[-C--:B------:R-:W-:Y:S02]  /*03d0*/  LEA.HI R24, R13, R28.reuse, RZ, 0x1b ;  /* 0x0000001c0d187211 */ /* 0x080fe400078fd8ff */
[----:B------:R-:W-:Y:S01]  /*03e0*/  LEA.HI R13, R21, R28, RZ, 0x1b ;  /* 0x0000001c150d7211 */ /* 0x000fe200078fd8ff */
[----:B------:R-:W-:Y:S01]  /*03f0*/  IMAD R21, R20, -0x19, R3 ;  /* 0xffffffe714157824 */ /* 0x000fe200078e0203 */
[----:B------:R-:W-:Y:S01]  /*0400*/  LEA R26, R26, UR4, 0x2 ;  /* 0x000000041a1a7c11 */ /* 0x000fe2000f8e10ff */
[----:B------:R-:W-:Y:S01]  /*0410*/  IMAD.HI R3, R17, 0x51eb851f, RZ ;  /* 0x51eb851f11037827 */ /* 0x000fe200078e02ff */
[----:B------:R-:W-:-:S02]  /*0420*/  LEA R25, R25, UR4, 0x2 ;  /* 0x0000000419197c11 */ /* 0x000fc4000f8e10ff */
[----:B------:R-:W-:Y:S01]  /*0430*/  LEA R24, R24, UR4, 0x2 ;  /* 0x0000000418187c11 */ /* 0x000fe2000f8e10ff */
[----:B------:R-:W-:Y:S01]  /*0440*/  IMAD R21, R20, 0x19000, R21 ;  /* 0x0001900014157824 */ /* 0x000fe200078e0215 */
[----:B------:R-:W-:Y:S02]  /*0450*/  LEA R13, R13, UR4, 0x2 ;  /* 0x000000040d0d7c11 */ /* 0x000fe4000f8e10ff */
[----:B------:R-:W-:Y:S02]  /*0460*/  SHF.R.U32.HI R28, RZ, 0x1f, R23 ;  /* 0x0000001fff1c7819 */ /* 0x000fe40000011617 */
[----:B------:R-:W-:Y:S02]  /*0470*/  ISETP.GE.AND P2, PT, R18, 0x64, PT ;  /* 0x000000641200780c */ /* 0x000fe40003f46270 */
[----:B------:R-:W-:Y:S02]  /*0480*/  LEA.HI.SX32 R23, R23, R28, 0x1d ;  /* 0x0000001c17177211 */ /* 0x000fe400078feaff */
[----:B------:R-:W-:-:S02]  /*0490*/  ISETP.GE.AND P1, PT, R17, 0x64, PT ;  /* 0x000000641100780c */ /* 0x000fc40003f26270 */
[----:B------:R-:W-:Y:S01]  /*04a0*/  ISETP.GE.AND P0, PT, R15, 0x64, PT ;  /* 0x000000640f00780c */ /* 0x000fe20003f06270 */
[----:B--2---:R-:W-:Y:S04]  /*04b0*/  STS [R22], R8 ;  /* 0x0000000816007388 */ /* 0x004fe80000000800 */
[----:B------:R-:W-:Y:S04]  /*04c0*/  STS [R22+0x4], R9 ;  /* 0x0000040916007388 */ /* 0x000fe80000000800 */
[----:B------:R0:W-:Y:S04]  /*04d0*/  STS [R22+0x8], R10 ;  /* 0x0000080a16007388 */ /* 0x0001e80000000800 */
[----:B------:R1:W-:Y:S01]  /*04e0*/  STS [R22+0xc], R11 ;  /* 0x00000c0b16007388 */ /* 0x0003e20000000800 */
[----:B------:R-:W-:Y:S01]  /*04f0*/  BAR.SYNC.DEFER_BLOCKING 0x0 ;  /* 0x0000000000007b1d */ /* 0x000fe20000010000 */
[----:B0-----:R-:W-:-:S04]  /*0500*/  SHF.R.U32.HI R10, RZ, 0x1f, R29 ;  /* 0x0000001fff0a7819 */ /* 0x001fc8000001161d */
[----:B------:R-:W-:Y:S01]  /*0510*/  LEA.HI.SX32 R29, R29, R10, 0x1d ;  /* 0x0000000a1d1d7211 */ /* 0x000fe200078feaff */
[----:B-1----:R-:W-:Y:S01]  /*0520*/  IMAD.HI R11, R18, 0x51eb851f, RZ ;  /* 0x51eb851f120b7827 */ /* 0x002fe200078e02ff */
[----:B------:R-:W-:-:S04]  /*0530*/  SHF.R.U32.HI R10, RZ, 0x1f, R27 ;  /* 0x0000001fff0a7819 */ /* 0x000fc8000001161b */
[----:B------:R-:W-:Y:S01]  /*0540*/  LEA.HI.SX32 R27, R27, R10, 0x1d ;  /* 0x0000000a1b1b7211 */ /* 0x000fe200078feaff */
[----:B------:R-:W-:Y:S01]  /*0550*/  IMAD R10, R29, -0x19, R2 ;  /* 0xffffffe71d0a7824 */ /* 0x000fe200078e0202 */
[----:B------:R-:W-:-:S03]  /*0560*/  SHF.R.U32.HI R28, RZ, 0x1f, R11 ;  /* 0x0000001fff1c7819 */ /* 0x000fc6000001160b */
[----:B------:R-:W-:Y:S01]  /*0570*/  IMAD R16, R27, -0x19, R16 ;  /* 0xffffffe71b107824 */ /* 0x000fe200078e0210 */
[----:B------:R-:W-:-:S03]  /*0580*/  LEA.HI.SX32 R11, R11, R28, 0x1d ;  /* 0x0000001c0b0b7211 */ /* 0x000fc600078feaff */
[----:B------:R-:W-:Y:S02]  /*0590*/  IMAD R27, R27, 0x19000, R16 ;  /* 0x000190001b1b7824 */ /* 0x000fe400078e0210 */
[----:B------:R-:W-:Y:S01]  /*05a0*/  IMAD R18, R11, -0x19, R18 ;  /* 0xffffffe70b127824 */ /* 0x000fe200078e0212 */
[----:B------:R-:W0:Y:S04]  /*05b0*/  LDS R20, [R26] ;  /* 0x000000001a147984 */ /* 0x000e280000000800 */
[----:B------:R-:W1:Y:S04]  /*05c0*/  LDS R19, [R25+0x200] ;  /* 0x0002000019137984 */ /* 0x000e680000000800 */
[----:B------:R-:W2:Y:S04]  /*05d0*/  LDS R9, [R24+0x400] ;  /* 0x0004000018097984 */ /* 0x000ea80000000800 */
[----:B------:R-:W3:Y:S01]  /*05e0*/  LDS R8, [R13+0x600] ;  /* 0x000600000d087984 */ /* 0x000ee20000000800 */
[----:B------:R-:W-:Y:S06]  /*05f0*/  BAR.SYNC.DEFER_BLOCKING 0x0 ;  /* 0x0000000000007b1d */ /* 0x000fec0000010000 */
[----:B----4-:R4:W-:Y:S04]  /*0600*/  STS [R22], R4 ;  /* 0x0000000416007388 */ /* 0x0109e80000000800 */
[----:B------:R5:W-:Y:S04]  /*0610*/  STS [R22+0x4], R5 ;  /* 0x0000040516007388 */ /* 0x000be80000000800 */
[----:B------:R-:W-:Y:S01]  /*0620*/  STS [R22+0x8], R6 ;  /* 0x0000080616007388 */ /* 0x000fe20000000800 */
[----:B----4-:R-:W-:-:S03]  /*0630*/  SHF.R.U32.HI R4, RZ, 0x1f, R3 ;  /* 0x0000001fff047819 */ /* 0x010fc60000011603 */
[----:B------:R4:W-:Y:S01]  /*0640*/  STS [R22+0xc], R7 ;  /* 0x00000c0716007388 */ /* 0x0009e20000000800 */
[----:B------:R-:W-:Y:S01]  /*0650*/  LEA.HI.SX32 R4, R3, R4, 0x1d ;  /* 0x0000000403047211 */ /* 0x000fe200078feaff */
[----:B-----5:R-:W-:Y:S01]  /*0660*/  IMAD R5, R29, 0x19000, R10 ;  /* 0x000190001d057824 */ /* 0x020fe200078e020a */
[----:B------:R-:W-:Y:S01]  /*0670*/  BAR.SYNC.DEFER_BLOCKING 0x0 ;  /* 0x0000000000007b1d */ /* 0x000fe20000010000 */
[----:B------:R-:W-:-:S04]  /*0680*/  IMAD.HI R10, R15, 0x51eb851f, RZ ;  /* 0x51eb851f0f0a7827 */ /* 0x000fc800078e02ff */
[----:B------:R-:W-:-:S03]  /*0690*/  IMAD R29, R23, -0x19, R14 ;  /* 0xffffffe7171d7824 */ /* 0x000fc600078e020e */
[----:B------:R-:W5:Y:S01]  /*06a0*/  LDC.64 R2, c[0x0][0x218] ;  /* 0x00008600ff027b82 */ /* 0x000f620000000a00 */
[----:B----4-:R-:W-:Y:S01]  /*06b0*/  SHF.R.U32.HI R7, RZ, 0x1f, R10 ;  /* 0x0000001fff077819 */ /* 0x010fe2000001160a */
[----:B------:R-:W-:Y:S02]  /*06c0*/  IMAD R17, R4, -0x19, R17 ;  /* 0xffffffe704117824 */ /* 0x000fe400078e0211 */
[----:B------:R-:W-:Y:S01]  /*06d0*/  IMAD R6, R0, 0x19, R29 ;  /* 0x0000001900067824 */ /* 0x000fe200078e021d */
[----:B------:R-:W-:Y:S01]  /*06e0*/  LEA.HI.SX32 R10, R10, R7, 0x1d ;  /* 0x000000070a0a7211 */ /* 0x000fe200078feaff */
[----:B------:R-:W-:Y:S02]  /*06f0*/  IMAD R29, R4, 0x19000, R17 ;  /* 0x00019000041d7824 */ /* 0x000fe400078e0211 */
[----:B------:R-:W-:Y:S02]  /*0700*/  IMAD R7, R23, 0x19000, R6 ;  /* 0x0001900017077824 */ /* 0x000fe400078e0206 */
[----:B------:R-:W-:-:S02]  /*0710*/  IMAD R23, R0, 0x19, R21 ;  /* 0x0000001900177824 */ /* 0x000fc400078e0215 */
[----:B------:R-:W-:Y:S02]  /*0720*/  IMAD R21, R10, -0x19, R15 ;  /* 0xffffffe70a157824 */ /* 0x000fe400078e020f */
[----:B------:R-:W-:Y:S02]  /*0730*/  IMAD R5, R0, 0x19, R5 ;  /* 0x0000001900057824 */ /* 0x000fe400078e0205 */
[----:B------:R-:W-:Y:S01]  /*0740*/  IMAD R21, R10, 0x19000, R21 ;  /* 0x000190000a157824 */ /* 0x000fe200078e0215 */
[----:B------:R-:W4:Y:S01]  /*0750*/  LDS R26, [R26] ;  /* 0x000000001a1a7984 */ /* 0x000f220000000800 */
[C---:B------:R-:W-:Y:S02]  /*0760*/  IMAD R29, R0.reuse, 0x19, R29 ;  /* 0x00000019001d7824 */ /* 0x040fe400078e021d */
[----:B------:R-:W-:Y:S01]  /*0770*/  IMAD R21, R0, 0x19, R21 ;  /* 0x0000001900157824 */ /* 0x000fe200078e0215 */
[----:B------:R-:W3:Y:S01]  /*0780*/  LDS R25, [R25+0x200] ;  /* 0x0002000019197984 */ /* 0x000ee20000000800 */
[----:B-----5:R-:W-:-:S03]  /*0790*/  IMAD.WIDE R6, R7, 0x4, R2 ;  /* 0x0000000407067825 */ /* 0x020fc600078e0202 */
[----:B------:R-:W5:Y:S01]  /*07a0*/  LDS R24, [R24+0x400] ;  /* 0x0004000018187984 */ /* 0x000f620000000800 */
[----:B------:R-:W-:-:S03]  /*07b0*/  IMAD.WIDE R14, R23, 0x4, R2 ;  /* 0x00000004170e7825 */ /* 0x000fc600078e0202 */
[----:B0-----:R0:W-:Y:S01]  /*07c0*/  @!P5 STG.E desc[UR6][R6.64], R20 ;  /* 0x000000140600d986 */ /* 0x0011e2000c101906 */
[----:B------:R-:W-:Y:S01]  /*07d0*/  ISETP.GE.AND P5, PT, R12, 0x64, PT ;  /* 0x000000640c00780c */ /* 0x000fe20003fa6270 */
[----:B------:R-:W-:Y:S02]  /*07e0*/  IMAD R23, R11, 0x19000, R18 ;  /* 0x000190000b177824 */ /* 0x000fe400078e0212 */
[C---:B------:R-:W-:Y:S01]  /*07f0*/  IMAD R11, R0.reuse, 0x19, R27 ;  /* 0x00000019000b7824 */ /* 0x040fe200078e021b */
[----:B-1----:R1:W-:Y:S01]  /*0800*/  @!P6 STG.E desc[UR6][R14.64], R19 ;  /* 0x000000130e00e986 */ /* 0x0023e2000c101906 */
[----:B------:R-:W-:Y:S02]  /*0810*/  IMAD R17, R0, 0x19, R23 ;  /* 0x0000001900117824 */ /* 0x000fe400078e0217 */
[----:B------:R-:W-:-:S04]  /*0820*/  IMAD.WIDE R4, R5, 0x4, R2 ;  /* 0x0000000405047825 */ /* 0x000fc800078e0202 */
[--C-:B------:R-:W-:Y:S01]  /*0830*/  IMAD.WIDE R10, R11, 0x4, R2.reuse ;  /* 0x000000040b0a7825 */ /* 0x100fe200078e0202 */
[----:B--2---:R2:W-:Y:S03]  /*0840*/  @!P4 STG.E desc[UR6][R4.64], R9 ;  /* 0x000000090400c986 */ /* 0x0045e6000c101906 */
[--C-:B------:R-:W-:Y:S01]  /*0850*/  IMAD.WIDE R16, R17, 0x4, R2.reuse ;  /* 0x0000000411107825 */ /* 0x100fe200078e0202 */
[----:B---3--:R2:W-:Y:S03]  /*0860*/  @!P3 STG.E desc[UR6][R10.64], R8 ;  /* 0x000000080a00b986 */ /* 0x0085e6000c101906 */
[----:B0-----:R-:W-:-:S04]  /*0870*/  IMAD.WIDE R6, R29, 0x4, R2 ;  /* 0x000000041d067825 */ /* 0x001fc800078e0202 */
[----:B-1----:R-:W-:Y:S01]  /*0880*/  IMAD.WIDE R14, R21, 0x4, R2 ;  /* 0x00000004150e7825 */ /* 0x002fe200078e0202 */
[----:B----4-:R2:W-:Y:S04]  /*0890*/  @!P2 STG.E desc[UR6][R16.64], R26 ;  /* 0x0000001a1000a986 */ /* 0x0105e8000c101906 */
[----:B------:R2:W-:Y:S04]  /*08a0*/  @!P1 STG.E desc[UR6][R6.64], R25 ;  /* 0x0000001906009986 */ /* 0x0005e8000c101906 */
[----:B-----5:R2:W-:Y:S01]  /*08b0*/  @!P0 STG.E desc[UR6][R14.64], R24 ;  /* 0x000000180e008986 */ /* 0x0205e2000c101906 */
[----:B------:R-:W-:Y:S05]  /*08c0*/  @P5 EXIT ;  /* 0x000000000000594d */ /* 0x000fea0003800000 */
[----:B------:R-:W0:Y:S01]  /*08d0*/  LDS R13, [R13+0x600] ;  /* 0x000600000d0d7984 */ /* 0x000e220000000800 */
[----:B--2---:R-:W-:-:S05]  /*08e0*/  IMAD.HI R4, R12, 0x51eb851f, RZ ;  /* 0x51eb851f0c047827 */ /* 0x004fca00078e02ff */
[----:B------:R-:W-:-:S04]  /*08f0*/  SHF.R.U32.HI R5, RZ, 0x1f, R4 ;  /* 0x0000001fff057819 */ /* 0x000fc80000011604 */
[----:B------:R-:W-:-:S05]  /*0900*/  LEA.HI.SX32 R5, R4, R5, 0x1d ;  /* 0x0000000504057211 */ /* 0x000fca00078feaff */
[----:B------:R-:W-:-:S04]  /*0910*/  IMAD R12, R5, -0x19, R12 ;  /* 0xffffffe7050c7824 */ /* 0x000fc800078e020c */
[----:B------:R-:W-:-:S04]  /*0920*/  IMAD R5, R5, 0x19000, R12 ;  /* 0x0001900005057824 */ /* 0x000fc800078e020c */
[----:B------:R-:W-:-:S04]  /*0930*/  IMAD R5, R0, 0x19, R5 ;  /* 0x0000001900057824 */ /* 0x000fc800078e0205 */
[----:B------:R-:W-:-:S05]  /*0940*/  IMAD.WIDE R2, R5, 0x4, R2 ;  /* 0x0000000405027825 */ /* 0x000fca00078e0202 */
[----:B0-----:R-:W-:Y:S01]  /*0950*/  STG.E desc[UR6][R2.64], R13 ;  /* 0x0000000d02007986 */ /* 0x001fe2000c101906 */
[----:B------:R-:W-:Y:S05]  /*0960*/  EXIT ;  /* 0x000000000000794d */ /* 0x000fea0003800000 */
.L_x_0:
[----:B------:R-:W-:-:S00]  /*0970*/  BRA `(.L_x_0) ;  /* 0xfffffffc00fc7947 */ /* 0x000fc0000383ffff */
[----:B------:R-:W-:-:S00]  /*0980*/  NOP ;  /* 0x0000000000007918 */ /* 0x000fc00000000000 */
[----:B------:R-:W-:-:S00]  /*0990*/  NOP ;  /* 0x0000000000007918 */ /* 0x000fc00000000000 */
[----:B------:R-:W-:-:S00]  /*09a0*/  NOP ;  /* 0x0000000000007918 */ /* 0x000fc00000000000 */
[----:B------:R-:W-:-:S00]  /*09b0*/  NOP ;  /* 0x0000000000007918 */ /* 0x000fc00000000000 */
[----:B------:R-:W-:-:S00]  /*09c0*/  NOP ;  /* 0x0000000000007918 */ /* 0x000fc00000000000 */
[----:B------:R-:W-:-:S00]  /*09d0*/  NOP ;  /* 0x0000000000007918 */ /* 0x000fc00000000000 */
[----:B------:R-:W-:-:S00]  /*09e0*/  NOP ;  /* 0x0000000000007918 */ /* 0x000fc00000000000 */
[----:B------:R-:W-:-:S00]  /*09f0*/  NOP ;  /* 0x0000000000007918 */ /* 0x000fc00000000000 */
.L_x_1:


//--------------------- .nv.shared.triton_poi_fused_7 --------------------------
	.section	.nv.shared.triton_poi_fused_7,"aw",@nobits
	.sectionflags	@""
	.align	16
	.zero		1024


//--------------------- .nv.constant0.triton_poi_fused_7 --------------------------
	.section	.nv.constant0.triton_poi_fused_7,"a",@progbits
	.sectionflags	@""
	.align	4
.nv.constant0.triton_poi_fused_7:
	.zero		552
